	.headerflags	@"EF_CUDA_TEXMODE_UNIFIED EF_CUDA_64BIT_ADDRESS EF_CUDA_SM80 EF_CUDA_VIRTUAL_SM(EF_CUDA_SM80)"
	.elftype	@"ET_EXEC"


//--------------------- .nv.info                  --------------------------
	.section	.nv.info,"",@"SHT_CUDA_INFO"
	.align	4


	//----- nvinfo : EIATTR_REGCOUNT
	.align		4
        /*0000*/ 	.byte	0x04, 0x2f
        /*0002*/ 	.short	(.L_1 - .L_0)
	.align		4
.L_0:
        /*0004*/ 	.word	index@(candidate0)
        /*0008*/ 	.word	0x00000016


	//----- nvinfo : EIATTR_MAX_STACK_SIZE
	.align		4
.L_1:
        /*000c*/ 	.byte	0x04, 0x23
        /*000e*/ 	.short	(.L_3 - .L_2)
	.align		4
.L_2:
        /*0010*/ 	.word	index@(candidate0)
        /*0014*/ 	.word	0x00000000


	//----- nvinfo : EIATTR_MIN_STACK_SIZE
	.align		4
.L_3:
        /*0018*/ 	.byte	0x04, 0x12
        /*001a*/ 	.short	(.L_5 - .L_4)
	.align		4
.L_4:
        /*001c*/ 	.word	index@(candidate0)
        /*0020*/ 	.word	0x00000000


	//----- nvinfo : EIATTR_FRAME_SIZE
	.align		4
.L_5:
        /*0024*/ 	.byte	0x04, 0x11
        /*0026*/ 	.short	(.L_7 - .L_6)
	.align		4
.L_6:
        /*0028*/ 	.word	index@(candidate0)
        /*002c*/ 	.word	0x00000000
.L_7:


//--------------------- .nv.info.candidate0       --------------------------
	.section	.nv.info.candidate0,"",@"SHT_CUDA_INFO"
	.align	4


	//----- nvinfo : EIATTR_CUDA_API_VERSION
	.align		4
        /*0000*/ 	.byte	0x04, 0x37
        /*0002*/ 	.short	(.L_9 - .L_8)
.L_8:
        /*0004*/ 	.word	0x00000075


	//----- nvinfo : EIATTR_SW2861232_WAR
	.align		4
.L_9:
        /*0008*/ 	.byte	0x01, 0x35
	.zero		2


	//----- nvinfo : EIATTR_PARAM_CBANK
	.align		4
        /*000c*/ 	.byte	0x04, 0x0a
        /*000e*/ 	.short	(.L_11 - .L_10)
	.align		4
.L_10:
        /*0010*/ 	.word	index@(.nv.constant0.candidate0)
        /*0014*/ 	.short	0x0160
        /*0016*/ 	.short	0x0010


	//----- nvinfo : EIATTR_CBANK_PARAM_SIZE
	.align		4
.L_11:
        /*0018*/ 	.byte	0x03, 0x19
        /*001a*/ 	.short	0x0010


	//----- nvinfo : EIATTR_KPARAM_INFO
	.align		4
        /*001c*/ 	.byte	0x04, 0x17
        /*001e*/ 	.short	(.L_13 - .L_12)
.L_12:
        /*0020*/ 	.word	0x00000000
        /*0024*/ 	.short	0x0001
        /*0026*/ 	.short	0x0008
        /*0028*/ 	.byte	0x00, 0xf0, 0x21, 0x00


	//----- nvinfo : EIATTR_KPARAM_INFO
	.align		4
.L_13:
        /*002c*/ 	.byte	0x04, 0x17
        /*002e*/ 	.short	(.L_15 - .L_14)
.L_14:
        /*0030*/ 	.word	0x00000000
        /*0034*/ 	.short	0x0000
        /*0036*/ 	.short	0x0000
        /*0038*/ 	.byte	0x00, 0xf0, 0x21, 0x00


	//----- nvinfo : EIATTR_MAXREG_COUNT
	.align		4
.L_15:
        /*003c*/ 	.byte	0x03, 0x1b
        /*003e*/ 	.short	0x00ff


	//----- nvinfo : EIATTR_EXIT_INSTR_OFFSETS
	.align		4
        /*0040*/ 	.byte	0x04, 0x1c
        /*0042*/ 	.short	(.L_17 - .L_16)


	//   ....[0]....
.L_16:
        /*0044*/ 	.word	0x00000290


	//----- nvinfo : EIATTR_MAX_THREADS
	.align		4
.L_17:
        /*0048*/ 	.byte	0x04, 0x05
        /*004a*/ 	.short	(.L_19 - .L_18)
.L_18:
        /*004c*/ 	.word	0x00000040
        /*0050*/ 	.word	0x00000001
        /*0054*/ 	.word	0x00000001
.L_19:


//--------------------- .nv.rel.action            --------------------------
	.section	.nv.rel.action,"",@"SHT_CUDA_RELOCINFO"
	.align	8
	.sectionentsize	8
        /*0000*/ 	.byte	0x4b, 0x00, 0x00, 0x00, 0x00, 0x00, 0x00, 0x00, 0x00, 0x02, 0x02, 0x08, 0x10, 0x0a, 0x2f, 0x22
        /* <DEDUP_REMOVED lines=13> */


//--------------------- .nv.constant0.candidate0  --------------------------
	.section	.nv.constant0.candidate0,"a",@progbits
	.align	4
.nv.constant0.candidate0:
	.zero		368


//--------------------- .text.candidate0          --------------------------
	.section	.text.candidate0,"ax",@progbits
	.sectioninfo	@"SHI_REGISTERS=22"
	.align	128
        .global         candidate0
        .type           candidate0,@function
        .size           candidate0,(.L_x_1 - candidate0)
        .other          candidate0,@"STO_CUDA_ENTRY STV_DEFAULT"
candidate0:
.text.candidate0:
[----:B------:R-:W-:-:S02]  /*0000*/  IMAD.MOV.U32 R1, RZ, RZ, c[0x0][0x28] ;  /* 0x00000a00ff017624 */ /* 0x000fc400078e00ff */
[----:B------:R-:W0:Y:S01]  /*0010*/  S2R R0, SR_CTAID.X ;  /* 0x0000000000007919 */ /* 0x000e220000002500 */
[----:B------:R-:W-:Y:S01]  /*0020*/  IMAD.MOV.U32 R19, RZ, RZ, 0x4 ;  /* 0x00000004ff137424 */ /* 0x000fe200078e00ff */
[----:B------:R-:W-:Y:S02]  /*0030*/  ULDC.64 UR4, c[0x0][0x118] ;  /* 0x0000460000047ab9 */ /* 0x000fe40000000a00 */
[----:B------:R-:W0:Y:S02]  /*0040*/  S2R R3, SR_TID.X ;  /* 0x0000000000037919 */ /* 0x000e240000002100 */
[----:B0-----:R-:W-:-:S04]  /*0050*/  IMAD R0, R0, 0x40, R3 ;  /* 0x0000004000007824 */ /* 0x001fc800078e0203 */
[----:B------:R-:W-:-:S04]  /*0060*/  IMAD.HI R2, R0, 0x60f25deb, RZ ;  /* 0x60f25deb00027827 */ /* 0x000fc800078e02ff */
[----:B------:R-:W-:Y:S01]  /*0070*/  IMAD.HI R4, R0, 0x4ec4ec4f, RZ ;  /* 0x4ec4ec4f00047827 */ /* 0x000fe200078e02ff */
[----:B------:R-:W-:-:S04]  /*0080*/  SHF.R.U32.HI R3, RZ, 0x1f, R2 ;  /* 0x0000001fff037819 */ /* 0x000fc80000011602 */
[----:B------:R-:W-:Y:S02]  /*0090*/  SHF.R.U32.HI R5, RZ, 0x1f, R4 ;  /* 0x0000001fff057819 */ /* 0x000fe40000011604 */
[----:B------:R-:W-:Y:S02]  /*00a0*/  LEA.HI.SX32 R3, R2, R3, 0x1a ;  /* 0x0000000302037211 */ /* 0x000fe400078fd2ff */
[----:B------:R-:W-:-:S03]  /*00b0*/  LEA.HI.SX32 R5, R4, R5, 0x1e ;  /* 0x0000000504057211 */ /* 0x000fc600078ff2ff */
[--C-:B------:R-:W-:Y:S02]  /*00c0*/  IMAD R2, R3, -0xa9, R0.reuse ;  /* 0xffffff5703027824 */ /* 0x100fe400078e0200 */
[----:B------:R-:W-:Y:S02]  /*00d0*/  IMAD R5, R5, -0xd, R0 ;  /* 0xfffffff305057824 */ /* 0x000fe400078e0200 */
[----:B------:R-:W-:-:S04]  /*00e0*/  IMAD.HI R2, R2, 0x4ec4ec4f, RZ ;  /* 0x4ec4ec4f02027827 */ /* 0x000fc800078e02ff */
[----:B------:R-:W-:Y:S01]  /*00f0*/  IMAD.SHL.U32 R4, R5, 0x2, RZ ;  /* 0x0000000205047824 */ /* 0x000fe200078e00ff */
[----:B------:R-:W-:-:S03]  /*0100*/  SHF.R.U32.HI R5, RZ, 0x1f, R2 ;  /* 0x0000001fff057819 */ /* 0x000fc60000011602 */
[----:B------:R-:W-:Y:S01]  /*0110*/  IMAD R4, R3, 0x2d9, R4 ;  /* 0x000002d903047824 */ /* 0x000fe200078e0204 */
[----:B------:R-:W-:-:S05]  /*0120*/  LEA.HI.SX32 R5, R2, R5, 0x1e ;  /* 0x0000000502057211 */ /* 0x000fca00078ff2ff */
[----:B------:R-:W-:-:S04]  /*0130*/  IMAD R4, R5, 0x36, R4 ;  /* 0x0000003605047824 */ /* 0x000fc800078e0204 */
[----:B------:R-:W-:-:S05]  /*0140*/  IMAD.WIDE R4, R4, R19, c[0x0][0x168] ;  /* 0x00005a0004047625 */ /* 0x000fca00078e0213 */
[----:B------:R-:W2:Y:S04]  /*0150*/  LDG.E.CONSTANT R2, [R4.64] ;  /* 0x0000000404027981 */ /* 0x000ea8000c1e9900 */
[----:B------:R-:W3:Y:S04]  /*0160*/  LDG.E.CONSTANT R3, [R4.64+0x4] ;  /* 0x0000040404037981 */ /* 0x000ee8000c1e9900 */
[----:B------:R-:W4:Y:S04]  /*0170*/  LDG.E.CONSTANT R7, [R4.64+0x8] ;  /* 0x0000080404077981 */ /* 0x000f28000c1e9900 */
[----:B------:R-:W5:Y:S04]  /*0180*/  LDG.E.CONSTANT R9, [R4.64+0x6c] ;  /* 0x00006c0404097981 */ /* 0x000f68000c1e9900 */
[----:B------:R-:W5:Y:S04]  /*0190*/  LDG.E.CONSTANT R11, [R4.64+0x70] ;  /* 0x00007004040b7981 */ /* 0x000f68000c1e9900 */
[----:B------:R-:W5:Y:S04]  /*01a0*/  LDG.E.CONSTANT R13, [R4.64+0x74] ;  /* 0x00007404040d7981 */ /* 0x000f68000c1e9900 */
[----:B------:R-:W5:Y:S04]  /*01b0*/  LDG.E.CONSTANT R15, [R4.64+0xd8] ;  /* 0x0000d804040f7981 */ /* 0x000f68000c1e9900 */
[----:B------:R-:W5:Y:S04]  /*01c0*/  LDG.E.CONSTANT R17, [R4.64+0xdc] ;  /* 0x0000dc0404117981 */ /* 0x000f68000c1e9900 */
[----:B------:R-:W5:Y:S01]  /*01d0*/  LDG.E.CONSTANT R6, [R4.64+0xe0] ;  /* 0x0000e00404067981 */ /* 0x000f62000c1e9900 */
[----:B--2---:R-:W-:-:S04]  /*01e0*/  FMNMX R2, R2, -3.40282306073709652508e+38, !PT ;  /* 0xff7ffffd02027809 */ /* 0x004fc80007800000 */
[----:B---3--:R-:W-:-:S04]  /*01f0*/  FMNMX R2, R2, R3, !PT ;  /* 0x0000000302027209 */ /* 0x008fc80007800000 */
[----:B----4-:R-:W-:-:S04]  /*0200*/  FMNMX R2, R2, R7, !PT ;  /* 0x0000000702027209 */ /* 0x010fc80007800000 */
[----:B-----5:R-:W-:-:S04]  /*0210*/  FMNMX R2, R2, R9, !PT ;  /* 0x0000000902027209 */ /* 0x020fc80007800000 */
[----:B------:R-:W-:-:S04]  /*0220*/  FMNMX R2, R2, R11, !PT ;  /* 0x0000000b02027209 */ /* 0x000fc80007800000 */
[----:B------:R-:W-:-:S04]  /*0230*/  FMNMX R2, R2, R13, !PT ;  /* 0x0000000d02027209 */ /* 0x000fc80007800000 */
[----:B------:R-:W-:-:S04]  /*0240*/  FMNMX R2, R2, R15, !PT ;  /* 0x0000000f02027209 */ /* 0x000fc80007800000 */
[----:B------:R-:W-:Y:S01]  /*0250*/  FMNMX R17, R2, R17, !PT ;  /* 0x0000001102117209 */ /* 0x000fe20007800000 */
[----:B------:R-:W-:-:S03]  /*0260*/  IMAD.WIDE R2, R0, R19, c[0x0][0x160] ;  /* 0x0000580000027625 */ /* 0x000fc600078e0213 */
[----:B------:R-:W-:-:S05]  /*0270*/  FMNMX R17, R17, R6, !PT ;  /* 0x0000000611117209 */ /* 0x000fca0007800000 */
[----:B------:R-:W-:Y:S01]  /*0280*/  STG.E [R2.64], R17 ;  /* 0x0000001102007986 */ /* 0x000fe2000c101904 */
[----:B------:R-:W-:Y:S05]  /*0290*/  EXIT ;  /* 0x000000000000794d */ /* 0x000fea0003800000 */
.L_x_0:
[----:B------:R-:W-:-:S00]  /*02a0*/  BRA `(.L_x_0) ;  /* 0xfffffff000007947 */ /* 0x000fc0000383ffff */
[----:B------:R-:W-:-:S00]  /*02b0*/  NOP ;  /* 0x0000000000007918 */ /* 0x000fc00000000000 */
        /* <DEDUP_REMOVED lines=12> */
.L_x_1:
